//
// Generated by NVIDIA NVVM Compiler
//
// Compiler Build ID: CL-36424714
// Cuda compilation tools, release 13.0, V13.0.88
// Based on NVVM 20.0.0
//

.version 9.0
.target sm_100
.address_size 64

	// .globl	_Z9expKernelIfEvPT_S1_i

.visible .entry _Z9expKernelIfEvPT_S1_i(
	.param .u64 .ptr .align 1 _Z9expKernelIfEvPT_S1_i_param_0,
	.param .u64 .ptr .align 1 _Z9expKernelIfEvPT_S1_i_param_1,
	.param .u32 _Z9expKernelIfEvPT_S1_i_param_2
)
{
	.reg .pred 	%p<2>;
	.reg .b32 	%r<8>;
	.reg .b32 	%f<14>;
	.reg .b64 	%rd<8>;

	ld.param.u64 	%rd1, [_Z9expKernelIfEvPT_S1_i_param_0];
	ld.param.u64 	%rd2, [_Z9expKernelIfEvPT_S1_i_param_1];
	ld.param.u32 	%r2, [_Z9expKernelIfEvPT_S1_i_param_2];
	mov.u32 	%r3, %tid.x;
	mov.u32 	%r4, %ctaid.x;
	mov.u32 	%r5, %ntid.x;
	mad.lo.s32 	%r1, %r4, %r5, %r3;
	setp.ge.s32 	%p1, %r1, %r2;
	@%p1 bra 	$L__BB0_2;
	cvta.to.global.u64 	%rd3, %rd1;
	cvta.to.global.u64 	%rd4, %rd2;
	mul.wide.s32 	%rd5, %r1, 4;
	add.s64 	%rd6, %rd3, %rd5;
	ld.global.f32 	%f1, [%rd6];
	fma.rn.f32 	%f2, %f1, 0f3BBB989D, 0f3F000000;
	cvt.sat.f32.f32 	%f3, %f2;
	mov.f32 	%f4, 0f4B400001;
	mov.f32 	%f5, 0f437C0000;
	fma.rm.f32 	%f6, %f3, %f5, %f4;
	add.f32 	%f7, %f6, 0fCB40007F;
	neg.f32 	%f8, %f7;
	fma.rn.f32 	%f9, %f1, 0f3FB8AA3B, %f8;
	fma.rn.f32 	%f10, %f1, 0f32A57060, %f9;
	mov.b32 	%r6, %f6;
	shl.b32 	%r7, %r6, 23;
	mov.b32 	%f11, %r7;
	ex2.approx.ftz.f32 	%f12, %f10;
	mul.f32 	%f13, %f12, %f11;
	add.s64 	%rd7, %rd4, %rd5;
	st.global.f32 	[%rd7], %f13;
$L__BB0_2:
	bar.sync 	0;
	ret;

}
	// .globl	_Z9expKernelIdEvPT_S1_i
.visible .entry _Z9expKernelIdEvPT_S1_i(
	.param .u64 .ptr .align 1 _Z9expKernelIdEvPT_S1_i_param_0,
	.param .u64 .ptr .align 1 _Z9expKernelIdEvPT_S1_i_param_1,
	.param .u32 _Z9expKernelIdEvPT_S1_i_param_2
)
{
	.reg .pred 	%p<5>;
	.reg .b32 	%r<21>;
	.reg .b32 	%f<3>;
	.reg .b64 	%rd<9>;
	.reg .b64 	%fd<26>;

	ld.param.u64 	%rd1, [_Z9expKernelIdEvPT_S1_i_param_0];
	ld.param.u64 	%rd2, [_Z9expKernelIdEvPT_S1_i_param_1];
	ld.param.u32 	%r5, [_Z9expKernelIdEvPT_S1_i_param_2];
	mov.u32 	%r6, %tid.x;
	mov.u32 	%r7, %ctaid.x;
	mov.u32 	%r8, %ntid.x;
	mad.lo.s32 	%r1, %r7, %r8, %r6;
	setp.ge.s32 	%p1, %r1, %r5;
	@%p1 bra 	$L__BB1_5;
	cvta.to.global.u64 	%rd3, %rd1;
	mul.wide.s32 	%rd4, %r1, 8;
	add.s64 	%rd5, %rd3, %rd4;
	ld.global.f64 	%fd1, [%rd5];
	fma.rn.f64 	%fd6, %fd1, 0d3FF71547652B82FE, 0d4338000000000000;
	{
	.reg .b32 %temp; 
	mov.b64 	{%r2, %temp}, %fd6;
	}
	mov.f64 	%fd7, 0dC338000000000000;
	add.rn.f64 	%fd8, %fd6, %fd7;
	fma.rn.f64 	%fd9, %fd8, 0dBFE62E42FEFA39EF, %fd1;
	fma.rn.f64 	%fd10, %fd8, 0dBC7ABC9E3B39803F, %fd9;
	fma.rn.f64 	%fd11, %fd10, 0d3E5ADE1569CE2BDF, 0d3E928AF3FCA213EA;
	fma.rn.f64 	%fd12, %fd11, %fd10, 0d3EC71DEE62401315;
	fma.rn.f64 	%fd13, %fd12, %fd10, 0d3EFA01997C89EB71;
	fma.rn.f64 	%fd14, %fd13, %fd10, 0d3F2A01A014761F65;
	fma.rn.f64 	%fd15, %fd14, %fd10, 0d3F56C16C1852B7AF;
	fma.rn.f64 	%fd16, %fd15, %fd10, 0d3F81111111122322;
	fma.rn.f64 	%fd17, %fd16, %fd10, 0d3FA55555555502A1;
	fma.rn.f64 	%fd18, %fd17, %fd10, 0d3FC5555555555511;
	fma.rn.f64 	%fd19, %fd18, %fd10, 0d3FE000000000000B;
	fma.rn.f64 	%fd20, %fd19, %fd10, 0d3FF0000000000000;
	fma.rn.f64 	%fd21, %fd20, %fd10, 0d3FF0000000000000;
	{
	.reg .b32 %temp; 
	mov.b64 	{%r3, %temp}, %fd21;
	}
	{
	.reg .b32 %temp; 
	mov.b64 	{%temp, %r4}, %fd21;
	}
	shl.b32 	%r9, %r2, 20;
	add.s32 	%r10, %r9, %r4;
	mov.b64 	%fd25, {%r3, %r10};
	{
	.reg .b32 %temp; 
	mov.b64 	{%temp, %r11}, %fd1;
	}
	mov.b32 	%f2, %r11;
	abs.f32 	%f1, %f2;
	setp.lt.f32 	%p2, %f1, 0f4086232B;
	@%p2 bra 	$L__BB1_4;
	setp.lt.f64 	%p3, %fd1, 0d0000000000000000;
	add.f64 	%fd22, %fd1, 0d7FF0000000000000;
	selp.f64 	%fd25, 0d0000000000000000, %fd22, %p3;
	setp.geu.f32 	%p4, %f1, 0f40874800;
	@%p4 bra 	$L__BB1_4;
	shr.u32 	%r12, %r2, 31;
	add.s32 	%r13, %r2, %r12;
	shr.s32 	%r14, %r13, 1;
	shl.b32 	%r15, %r14, 20;
	add.s32 	%r16, %r4, %r15;
	mov.b64 	%fd23, {%r3, %r16};
	sub.s32 	%r17, %r2, %r14;
	shl.b32 	%r18, %r17, 20;
	add.s32 	%r19, %r18, 1072693248;
	mov.b32 	%r20, 0;
	mov.b64 	%fd24, {%r20, %r19};
	mul.f64 	%fd25, %fd24, %fd23;
$L__BB1_4:
	cvta.to.global.u64 	%rd6, %rd2;
	add.s64 	%rd8, %rd6, %rd4;
	st.global.f64 	[%rd8], %fd25;
$L__BB1_5:
	bar.sync 	0;
	ret;

}


// ===== COMPILED SASS (sm_100) =====

	.target	sm_100

	.elftype	@"ET_EXEC"


//--------------------- .note.nv.tkinfo           --------------------------
	.section	.note.nv.tkinfo,"",@"SHT_NOTE"
	.sectionflags	@"SHF_NOTE_NV_TKINFO"
	.tkinfo
        /*0018*/ 	.word	0x00000002
        /*0030*/ 	.string	""
        /*0030*/ 	.string	"ptxas"
        /*0030*/ 	.string	"Cuda compilation tools, release 13.0, V13.0.88"
        /*0030*/ 	.string	"Build cuda_13.0.r13.0/compiler.36424714_0"
        /*0030*/ 	.string	"-arch sm_100 -m 64 "



//--------------------- .note.nv.cuinfo           --------------------------
	.section	.note.nv.cuinfo,"",@"SHT_NOTE"
	.sectionflags	@"SHF_NOTE_NV_CUINFO"
        /*0018*/ 	.short	0x0002
        /*001a*/ 	.short	0x0064
        /*001c*/ 	.short	0x0082
	.zero		2


//--------------------- .nv.info                  --------------------------
	.section	.nv.info,"",@"SHT_CUDA_INFO"
	.align	4


	//----- nvinfo : EIATTR_REGCOUNT
	.align		4
        /*0000*/ 	.byte	0x04, 0x2f
        /*0002*/ 	.short	(.L_1 - .L_0)
	.align		4
.L_0:
        /*0004*/ 	.word	index@(_Z9expKernelIfEvPT_S1_i)
        /*0008*/ 	.word	0x0000000c


	//----- nvinfo : EIATTR_FRAME_SIZE
	.align		4
.L_1:
        /*000c*/ 	.byte	0x04, 0x11
        /*000e*/ 	.short	(.L_3 - .L_2)
	.align		4
.L_2:
        /*0010*/ 	.word	index@(_Z9expKernelIfEvPT_S1_i)
        /*0014*/ 	.word	0x00000000


	//----- nvinfo : EIATTR_REGCOUNT
	.align		4
.L_3:
        /*0018*/ 	.byte	0x04, 0x2f
        /*001a*/ 	.short	(.L_5 - .L_4)
	.align		4
.L_4:
        /*001c*/ 	.word	index@(_Z9expKernelIdEvPT_S1_i)
        /*0020*/ 	.word	0x00000010


	//----- nvinfo : EIATTR_FRAME_SIZE
	.align		4
.L_5:
        /*0024*/ 	.byte	0x04, 0x11
        /*0026*/ 	.short	(.L_7 - .L_6)
	.align		4
.L_6:
        /*0028*/ 	.word	index@(_Z9expKernelIdEvPT_S1_i)
        /*002c*/ 	.word	0x00000000


	//----- nvinfo : EIATTR_MIN_STACK_SIZE
	.align		4
.L_7:
        /*0030*/ 	.byte	0x04, 0x12
        /*0032*/ 	.short	(.L_9 - .L_8)
	.align		4
.L_8:
        /*0034*/ 	.word	index@(_Z9expKernelIdEvPT_S1_i)
        /*0038*/ 	.word	0x00000000


	//----- nvinfo : EIATTR_MIN_STACK_SIZE
	.align		4
.L_9:
        /*003c*/ 	.byte	0x04, 0x12
        /*003e*/ 	.short	(.L_11 - .L_10)
	.align		4
.L_10:
        /*0040*/ 	.word	index@(_Z9expKernelIfEvPT_S1_i)
        /*0044*/ 	.word	0x00000000
.L_11:


//--------------------- .nv.compat                --------------------------
	.section	.nv.compat,"",@"SHT_CUDA_COMPAT_INFO"
	.align	4
        /*0000*/ 	.byte	0x02, 0x09, 0x00, 0x00, 0x02, 0x02, 0x01, 0x00, 0x02, 0x05, 0x05, 0x00, 0x03, 0x07, 0x01, 0x01
        /*0010*/ 	.byte	0x02, 0x03, 0x00, 0x00, 0x02, 0x06, 0x01, 0x00, 0x04, 0x0b, 0x08, 0x00, 0x01, 0x00, 0x00, 0x00
        /*0020*/ 	.byte	0x00, 0x00, 0x00, 0x00


//--------------------- .nv.info._Z9expKernelIdEvPT_S1_i --------------------------
	.section	.nv.info._Z9expKernelIdEvPT_S1_i,"",@"SHT_CUDA_INFO"
	.sectionflags	@""
	.align	4


	//----- nvinfo : EIATTR_CUDA_API_VERSION
	.align		4
        /*0000*/ 	.byte	0x04, 0x37
        /*0002*/ 	.short	(.L_13 - .L_12)
.L_12:
        /*0004*/ 	.word	0x00000082


	//----- nvinfo : EIATTR_KPARAM_INFO
	.align		4
.L_13:
        /*0008*/ 	.byte	0x04, 0x17
        /*000a*/ 	.short	(.L_15 - .L_14)
.L_14:
        /*000c*/ 	.word	0x00000000
        /*0010*/ 	.short	0x0002
        /*0012*/ 	.short	0x0010
        /*0014*/ 	.byte	0x00, 0xf0, 0x11, 0x00


	//----- nvinfo : EIATTR_KPARAM_INFO
	.align		4
.L_15:
        /*0018*/ 	.byte	0x04, 0x17
        /*001a*/ 	.short	(.L_17 - .L_16)
.L_16:
        /*001c*/ 	.word	0x00000000
        /*0020*/ 	.short	0x0001
        /*0022*/ 	.short	0x0008
        /*0024*/ 	.byte	0x00, 0xf5, 0x21, 0x00


	//----- nvinfo : EIATTR_KPARAM_INFO
	.align		4
.L_17:
        /*0028*/ 	.byte	0x04, 0x17
        /*002a*/ 	.short	(.L_19 - .L_18)
.L_18:
        /*002c*/ 	.word	0x00000000
        /*0030*/ 	.short	0x0000
        /*0032*/ 	.short	0x0000
        /*0034*/ 	.byte	0x00, 0xf5, 0x21, 0x00


	//----- nvinfo : EIATTR_SPARSE_MMA_MASK
	.align		4
.L_19:
        /*0038*/ 	.byte	0x03, 0x50
        /*003a*/ 	.short	0x0000


	//----- nvinfo : EIATTR_MAXREG_COUNT
	.align		4
        /*003c*/ 	.byte	0x03, 0x1b
        /*003e*/ 	.short	0x00ff


	//----- nvinfo : EIATTR_NUM_BARRIERS
	.align		4
        /*0040*/ 	.byte	0x02, 0x4c
        /*0042*/ 	.byte	0x01
	.zero		1


	//----- nvinfo : EIATTR_MERCURY_ISA_VERSION
	.align		4
        /*0044*/ 	.byte	0x03, 0x5f
        /*0046*/ 	.short	0x0101


	//----- nvinfo : EIATTR_VRC_CTA_INIT_COUNT
	.align		4
        /*0048*/ 	.byte	0x02, 0x4a
	.zero		1
	.zero		1


	//----- nvinfo : EIATTR_EXIT_INSTR_OFFSETS
	.align		4
        /*004c*/ 	.byte	0x04, 0x1c
        /*004e*/ 	.short	(.L_21 - .L_20)


	//   ....[0]....
.L_20:
        /*0050*/ 	.word	0x00000510


	//----- nvinfo : EIATTR_CRS_STACK_SIZE
	.align		4
.L_21:
        /*0054*/ 	.byte	0x04, 0x1e
        /*0056*/ 	.short	(.L_23 - .L_22)
.L_22:
        /*0058*/ 	.word	0x00000000


	//----- nvinfo : EIATTR_CBANK_PARAM_SIZE
	.align		4
.L_23:
        /*005c*/ 	.byte	0x03, 0x19
        /*005e*/ 	.short	0x0014


	//----- nvinfo : EIATTR_PARAM_CBANK
	.align		4
        /*0060*/ 	.byte	0x04, 0x0a
        /*0062*/ 	.short	(.L_25 - .L_24)
	.align		4
.L_24:
        /*0064*/ 	.word	index@(.nv.constant0._Z9expKernelIdEvPT_S1_i)
        /*0068*/ 	.short	0x0380
        /*006a*/ 	.short	0x0014


	//----- nvinfo : EIATTR_SW_WAR
	.align		4
.L_25:
        /*006c*/ 	.byte	0x04, 0x36
        /*006e*/ 	.short	(.L_27 - .L_26)
.L_26:
        /*0070*/ 	.word	0x00000008
.L_27:


//--------------------- .nv.info._Z9expKernelIfEvPT_S1_i --------------------------
	.section	.nv.info._Z9expKernelIfEvPT_S1_i,"",@"SHT_CUDA_INFO"
	.sectionflags	@""
	.align	4


	//----- nvinfo : EIATTR_CUDA_API_VERSION
	.align		4
        /*0000*/ 	.byte	0x04, 0x37
        /*0002*/ 	.short	(.L_29 - .L_28)
.L_28:
        /*0004*/ 	.word	0x00000082


	//----- nvinfo : EIATTR_KPARAM_INFO
	.align		4
.L_29:
        /*0008*/ 	.byte	0x04, 0x17
        /*000a*/ 	.short	(.L_31 - .L_30)
.L_30:
        /*000c*/ 	.word	0x00000000
        /*0010*/ 	.short	0x0002
        /*0012*/ 	.short	0x0010
        /*0014*/ 	.byte	0x00, 0xf0, 0x11, 0x00


	//----- nvinfo : EIATTR_KPARAM_INFO
	.align		4
.L_31:
        /*0018*/ 	.byte	0x04, 0x17
        /*001a*/ 	.short	(.L_33 - .L_32)
.L_32:
        /*001c*/ 	.word	0x00000000
        /*0020*/ 	.short	0x0001
        /*0022*/ 	.short	0x0008
        /*0024*/ 	.byte	0x00, 0xf5, 0x21, 0x00


	//----- nvinfo : EIATTR_KPARAM_INFO
	.align		4
.L_33:
        /*0028*/ 	.byte	0x04, 0x17
        /*002a*/ 	.short	(.L_35 - .L_34)
.L_34:
        /*002c*/ 	.word	0x00000000
        /*0030*/ 	.short	0x0000
        /*0032*/ 	.short	0x0000
        /*0034*/ 	.byte	0x00, 0xf5, 0x21, 0x00


	//----- nvinfo : EIATTR_SPARSE_MMA_MASK
	.align		4
.L_35:
        /*0038*/ 	.byte	0x03, 0x50
        /*003a*/ 	.short	0x0000


	//----- nvinfo : EIATTR_MAXREG_COUNT
	.align		4
        /*003c*/ 	.byte	0x03, 0x1b
        /*003e*/ 	.short	0x00ff


	//----- nvinfo : EIATTR_NUM_BARRIERS
	.align		4
        /*0040*/ 	.byte	0x02, 0x4c
        /*0042*/ 	.byte	0x01
	.zero		1


	//----- nvinfo : EIATTR_MERCURY_ISA_VERSION
	.align		4
        /*0044*/ 	.byte	0x03, 0x5f
        /*0046*/ 	.short	0x0101


	//----- nvinfo : EIATTR_VRC_CTA_INIT_COUNT
	.align		4
        /*0048*/ 	.byte	0x02, 0x4a
	.zero		1
	.zero		1


	//----- nvinfo : EIATTR_EXIT_INSTR_OFFSETS
	.align		4
        /*004c*/ 	.byte	0x04, 0x1c
        /*004e*/ 	.short	(.L_37 - .L_36)


	//   ....[0]....
.L_36:
        /*0050*/ 	.word	0x000001c0


	//----- nvinfo : EIATTR_CRS_STACK_SIZE
	.align		4
.L_37:
        /*0054*/ 	.byte	0x04, 0x1e
        /*0056*/ 	.short	(.L_39 - .L_38)
.L_38:
        /*0058*/ 	.word	0x00000000


	//----- nvinfo : EIATTR_CBANK_PARAM_SIZE
	.align		4
.L_39:
        /*005c*/ 	.byte	0x03, 0x19
        /*005e*/ 	.short	0x0014


	//----- nvinfo : EIATTR_PARAM_CBANK
	.align		4
        /*0060*/ 	.byte	0x04, 0x0a
        /*0062*/ 	.short	(.L_41 - .L_40)
	.align		4
.L_40:
        /*0064*/ 	.word	index@(.nv.constant0._Z9expKernelIfEvPT_S1_i)
        /*0068*/ 	.short	0x0380
        /*006a*/ 	.short	0x0014


	//----- nvinfo : EIATTR_SW_WAR
	.align		4
.L_41:
        /*006c*/ 	.byte	0x04, 0x36
        /*006e*/ 	.short	(.L_43 - .L_42)
.L_42:
        /*0070*/ 	.word	0x00000008
.L_43:


//--------------------- .nv.callgraph             --------------------------
	.section	.nv.callgraph,"",@"SHT_CUDA_CALLGRAPH"
	.align	4
	.sectionentsize	8
	.align		4
        /*0000*/ 	.word	0x00000000
	.align		4
        /*0004*/ 	.word	0xffffffff
	.align		4
        /*0008*/ 	.word	0x00000000
	.align		4
        /*000c*/ 	.word	0xfffffffe
	.align		4
        /*0010*/ 	.word	0x00000000
	.align		4
        /*0014*/ 	.word	0xfffffffd
	.align		4
        /*0018*/ 	.word	0x00000000
	.align		4
        /*001c*/ 	.word	0xfffffffc


//--------------------- .text._Z9expKernelIdEvPT_S1_i --------------------------
	.section	.text._Z9expKernelIdEvPT_S1_i,"ax",@progbits
	.align	128
        .global         _Z9expKernelIdEvPT_S1_i
        .type           _Z9expKernelIdEvPT_S1_i,@function
        .size           _Z9expKernelIdEvPT_S1_i,(.L_x_8 - _Z9expKernelIdEvPT_S1_i)
        .other          _Z9expKernelIdEvPT_S1_i,@"STO_CUDA_ENTRY STV_DEFAULT"
_Z9expKernelIdEvPT_S1_i:
.text._Z9expKernelIdEvPT_S1_i:
[----:B------:R-:W-:Y:S01]  /*0000*/  LDC R1, c[0x0][0x37c] ;  /* 0x0000df00ff017b82 */ /* 0x000fe20000000800 */
[----:B------:R-:W0:Y:S07]  /*0010*/  S2R R0, SR_TID.X ;  /* 0x0000000000007919 */ /* 0x000e2e0000002100 */
[----:B------:R-:W0:Y:S01]  /*0020*/  S2UR UR4, SR_CTAID.X ;  /* 0x00000000000479c3 */ /* 0x000e220000002500 */
[----:B------:R-:W1:Y:S01]  /*0030*/  LDCU UR5, c[0x0][0x390] ;  /* 0x00007200ff0577ac */ /* 0x000e620008000800 */
[----:B------:R-:W-:Y:S06]  /*0040*/  BSSY.RECONVERGENT B0, `(.L_x_0) ;  /* 0x000004b000007945 */ /* 0x000fec0003800200 */
[----:B------:R-:W0:Y:S02]  /*0050*/  LDC R3, c[0x0][0x360] ;  /* 0x0000d800ff037b82 */ /* 0x000e240000000800 */
[----:B0-----:R-:W-:-:S05]  /*0060*/  IMAD R0, R3, UR4, R0 ;  /* 0x0000000403007c24 */ /* 0x001fca000f8e0200 */
[----:B-1----:R-:W-:-:S13]  /*0070*/  ISETP.GE.AND P0, PT, R0, UR5, PT ;  /* 0x0000000500007c0c */ /* 0x002fda000bf06270 */
[----:B------:R-:W-:Y:S05]  /*0080*/  @P0 BRA `(.L_x_1) ;  /* 0x0000000400180947 */ /* 0x000fea0003800000 */
[----:B------:R-:W0:Y:S08]  /*0090*/  LDC.64 R10, c[0x0][0x358] ;  /* 0x0000d600ff0a7b82 */ /* 0x000e300000000a00 */
[----:B------:R-:W1:Y:S01]  /*00a0*/  LDC.64 R2, c[0x0][0x380] ;  /* 0x0000e000ff027b82 */ /* 0x000e620000000a00 */
[----:B0-----:R-:W-:Y:S02]  /*00b0*/  R2UR UR4, R10 ;  /* 0x000000000a0472ca */ /* 0x001fe400000e0000 */
[----:B------:R-:W-:Y:S01]  /*00c0*/  R2UR UR5, R11 ;  /* 0x000000000b0572ca */ /* 0x000fe200000e0000 */
[----:B-1----:R-:W-:-:S12]  /*00d0*/  IMAD.WIDE R2, R0, 0x8, R2 ;  /* 0x0000000800027825 */ /* 0x002fd800078e0202 */
[----:B------:R-:W2:Y:S01]  /*00e0*/  LDG.E.64 R2, desc[UR4][R2.64] ;  /* 0x0000000402027981 */ /* 0x000ea2000c1e1b00 */
[----:B------:R-:W-:Y:S01]  /*00f0*/  IMAD.MOV.U32 R4, RZ, RZ, 0x652b82fe ;  /* 0x652b82feff047424 */ /* 0x000fe200078e00ff */
[----:B------:R-:W-:Y:S01]  /*0100*/  UMOV UR4, 0xfefa39ef ;  /* 0xfefa39ef00047882 */ /* 0x000fe20000000000 */
[----:B------:R-:W-:Y:S01]  /*0110*/  IMAD.MOV.U32 R5, RZ, RZ, 0x3ff71547 ;  /* 0x3ff71547ff057424 */ /* 0x000fe200078e00ff */
[----:B------:R-:W-:Y:S01]  /*0120*/  UMOV UR5, 0x3fe62e42 ;  /* 0x3fe62e4200057882 */ /* 0x000fe20000000000 */
[----:B------:R-:W-:Y:S04]  /*0130*/  BSSY.RECONVERGENT B1, `(.L_x_2) ;  /* 0x0000037000017945 */ /* 0x000fe80003800200 */
[----:B--2---:R-:W-:Y:S01]  /*0140*/  DFMA R4, R2, R4, 6.75539944105574400000e+15 ;  /* 0x433800000204742b */ /* 0x004fe20000000004 */
[----:B------:R-:W-:-:S07]  /*0150*/  FSETP.GEU.AND P0, PT, |R3|, 4.1917929649353027344, PT ;  /* 0x4086232b0300780b */ /* 0x000fce0003f0e200 */
[----:B------:R-:W-:-:S08]  /*0160*/  DADD R6, R4, -6.75539944105574400000e+15 ;  /* 0xc338000004067429 */ /* 0x000fd00000000000 */
[----:B------:R-:W-:Y:S01]  /*0170*/  DFMA R8, R6, -UR4, R2 ;  /* 0x8000000406087c2b */ /* 0x000fe20008000002 */
[----:B------:R-:W-:Y:S01]  /*0180*/  UMOV UR4, 0x3b39803f ;  /* 0x3b39803f00047882 */ /* 0x000fe20000000000 */
[----:B------:R-:W-:-:S06]  /*0190*/  UMOV UR5, 0x3c7abc9e ;  /* 0x3c7abc9e00057882 */ /* 0x000fcc0000000000 */
[----:B------:R-:W-:Y:S01]  /*01a0*/  DFMA R6, R6, -UR4, R8 ;  /* 0x8000000406067c2b */ /* 0x000fe20008000008 */
[----:B------:R-:W-:Y:S01]  /*01b0*/  UMOV UR4, 0x69ce2bdf ;  /* 0x69ce2bdf00047882 */ /* 0x000fe20000000000 */
[----:B------:R-:W-:Y:S01]  /*01c0*/  IMAD.MOV.U32 R8, RZ, RZ, -0x35dec16 ;  /* 0xfca213eaff087424 */ /* 0x000fe200078e00ff */
[----:B------:R-:W-:Y:S01]  /*01d0*/  UMOV UR5, 0x3e5ade15 ;  /* 0x3e5ade1500057882 */ /* 0x000fe20000000000 */
[----:B------:R-:W-:-:S06]  /*01e0*/  IMAD.MOV.U32 R9, RZ, RZ, 0x3e928af3 ;  /* 0x3e928af3ff097424 */ /* 0x000fcc00078e00ff */
[----:B------:R-:W-:Y:S01]  /*01f0*/  DFMA R8, R6, UR4, R8 ;  /* 0x0000000406087c2b */ /* 0x000fe20008000008 */
[----:B------:R-:W-:Y:S01]  /*0200*/  UMOV UR4, 0x62401315 ;  /* 0x6240131500047882 */ /* 0x000fe20000000000 */
[----:B------:R-:W-:-:S06]  /*0210*/  UMOV UR5, 0x3ec71dee ;  /* 0x3ec71dee00057882 */ /* 0x000fcc0000000000 */
[----:B------:R-:W-:Y:S01]  /*0220*/  DFMA R8, R6, R8, UR4 ;  /* 0x0000000406087e2b */ /* 0x000fe20008000008 */
        /* <DEDUP_REMOVED lines=20> */
[----:B------:R-:W-:-:S08]  /*0370*/  DFMA R8, R6, R8, UR4 ;  /* 0x0000000406087e2b */ /* 0x000fd00008000008 */
[C---:B------:R-:W-:Y:S02]  /*0380*/  DFMA R12, R6.reuse, R8, 1 ;  /* 0x3ff00000060c742b */ /* 0x040fe40000000008 */
[----:B------:R-:W0:Y:S06]  /*0390*/  LDC.64 R8, c[0x0][0x388] ;  /* 0x0000e200ff087b82 */ /* 0x000e2c0000000a00 */
[----:B------:R-:W-:-:S10]  /*03a0*/  DFMA R12, R6, R12, 1 ;  /* 0x3ff00000060c742b */ /* 0x000fd4000000000c */
[----:B------:R-:W-:Y:S02]  /*03b0*/  IMAD R7, R4, 0x100000, R13 ;  /* 0x0010000004077824 */ /* 0x000fe400078e020d */
[----:B------:R-:W-:Y:S01]  /*03c0*/  IMAD.MOV.U32 R6, RZ, RZ, R12 ;  /* 0x000000ffff067224 */ /* 0x000fe200078e000c */
[----:B------:R-:W-:Y:S06]  /*03d0*/  @!P0 BRA `(.L_x_3) ;  /* 0x0000000000308947 */ /* 0x000fec0003800000 */
[----:B------:R-:W-:Y:S01]  /*03e0*/  FSETP.GEU.AND P1, PT, |R3|, 4.2275390625, PT ;  /* 0x408748000300780b */ /* 0x000fe20003f2e200 */
[C---:B------:R-:W-:Y:S02]  /*03f0*/  DADD R6, R2.reuse, +INF ;  /* 0x7ff0000002067429 */ /* 0x040fe40000000000 */
[----:B------:R-:W-:-:S08]  /*0400*/  DSETP.GEU.AND P0, PT, R2, RZ, PT ;  /* 0x000000ff0200722a */ /* 0x000fd00003f0e000 */
[----:B------:R-:W-:Y:S02]  /*0410*/  FSEL R6, R6, RZ, P0 ;  /* 0x000000ff06067208 */ /* 0x000fe40000000000 */
[----:B------:R-:W-:Y:S02]  /*0420*/  @!P1 LEA.HI R5, R4, R4, RZ, 0x1 ;  /* 0x0000000404059211 */ /* 0x000fe400078f08ff */
[----:B------:R-:W-:Y:S02]  /*0430*/  FSEL R7, R7, RZ, P0 ;  /* 0x000000ff07077208 */ /* 0x000fe40000000000 */
[----:B------:R-:W-:-:S05]  /*0440*/  @!P1 SHF.R.S32.HI R5, RZ, 0x1, R5 ;  /* 0x00000001ff059819 */ /* 0x000fca0000011405 */
[----:B------:R-:W-:Y:S02]  /*0450*/  @!P1 IMAD.IADD R2, R4, 0x1, -R5 ;  /* 0x0000000104029824 */ /* 0x000fe400078e0a05 */
[----:B------:R-:W-:-:S03]  /*0460*/  @!P1 IMAD R13, R5, 0x100000, R13 ;  /* 0x00100000050d9824 */ /* 0x000fc600078e020d */
[----:B------:R-:W-:Y:S01]  /*0470*/  @!P1 LEA R3, R2, 0x3ff00000, 0x14 ;  /* 0x3ff0000002039811 */ /* 0x000fe200078ea0ff */
[----:B------:R-:W-:-:S06]  /*0480*/  @!P1 IMAD.MOV.U32 R2, RZ, RZ, RZ ;  /* 0x000000ffff029224 */ /* 0x000fcc00078e00ff */
[----:B------:R-:W-:-:S11]  /*0490*/  @!P1 DMUL R6, R12, R2 ;  /* 0x000000020c069228 */ /* 0x000fd60000000000 */
.L_x_3:
[----:B------:R-:W-:Y:S05]  /*04a0*/  BSYNC.RECONVERGENT B1 ;  /* 0x0000000000017941 */ /* 0x000fea0003800200 */
.L_x_2:
[----:B------:R-:W-:Y:S01]  /*04b0*/  R2UR UR4, R10 ;  /* 0x000000000a0472ca */ /* 0x000fe200000e0000 */
[----:B0-----:R-:W-:Y:S01]  /*04c0*/  IMAD.WIDE R8, R0, 0x8, R8 ;  /* 0x0000000800087825 */ /* 0x001fe200078e0208 */
[----:B------:R-:W-:-:S13]  /*04d0*/  R2UR UR5, R11 ;  /* 0x000000000b0572ca */ /* 0x000fda00000e0000 */
[----:B------:R0:W-:Y:S02]  /*04e0*/  STG.E.64 desc[UR4][R8.64], R6 ;  /* 0x0000000608007986 */ /* 0x0001e4000c101b04 */
.L_x_1:
[----:B------:R-:W-:Y:S05]  /*04f0*/  BSYNC.RECONVERGENT B0 ;  /* 0x0000000000007941 */ /* 0x000fea0003800200 */
.L_x_0:
[----:B------:R-:W-:Y:S06]  /*0500*/  BAR.SYNC.DEFER_BLOCKING 0x0 ;  /* 0x0000000000007b1d */ /* 0x000fec0000010000 */
[----:B------:R-:W-:Y:S05]  /*0510*/  EXIT ;  /* 0x000000000000794d */ /* 0x000fea0003800000 */
.L_x_4:
[----:B------:R-:W-:-:S00]  /*0520*/  BRA `(.L_x_4) ;  /* 0xfffffffc00fc7947 */ /* 0x000fc0000383ffff */
[----:B------:R-:W-:-:S00]  /*0530*/  NOP ;  /* 0x0000000000007918 */ /* 0x000fc00000000000 */
        /* <DEDUP_REMOVED lines=12> */
.L_x_8:


//--------------------- .text._Z9expKernelIfEvPT_S1_i --------------------------
	.section	.text._Z9expKernelIfEvPT_S1_i,"ax",@progbits
	.align	128
        .global         _Z9expKernelIfEvPT_S1_i
        .type           _Z9expKernelIfEvPT_S1_i,@function
        .size           _Z9expKernelIfEvPT_S1_i,(.L_x_9 - _Z9expKernelIfEvPT_S1_i)
        .other          _Z9expKernelIfEvPT_S1_i,@"STO_CUDA_ENTRY STV_DEFAULT"
_Z9expKernelIfEvPT_S1_i:
.text._Z9expKernelIfEvPT_S1_i:
        /* <DEDUP_REMOVED lines=9> */
[----:B------:R-:W0:Y:S01]  /*0090*/  LDC.64 R2, c[0x0][0x380] ;  /* 0x0000e000ff027b82 */ /* 0x000e220000000a00 */
[----:B------:R-:W1:Y:S01]  /*00a0*/  LDCU.64 UR4, c[0x0][0x358] ;  /* 0x00006b00ff0477ac */ /* 0x000e620008000a00 */
[----:B0-----:R-:W-:-:S06]  /*00b0*/  IMAD.WIDE R2, R7, 0x4, R2 ;  /* 0x0000000407027825 */ /* 0x001fcc00078e0202 */
[----:B-1----:R-:W2:Y:S01]  /*00c0*/  LDG.E R2, desc[UR4][R2.64] ;  /* 0x0000000402027981 */ /* 0x002ea2000c1e1900 */
[----:B------:R-:W-:Y:S01]  /*00d0*/  HFMA2 R5, -RZ, RZ, 0.96630859375, -0.0022525787353515625 ;  /* 0x3bbb989dff057431 */ /* 0x000fe200000001ff */
[----:B------:R-:W-:-:S04]  /*00e0*/  MOV R9, 0x437c0000 ;  /* 0x437c000000097802 */ /* 0x000fc80000000f00 */
[----:B--2---:R-:W-:Y:S02]  /*00f0*/  FFMA.SAT R0, R2, R5, 0.5 ;  /* 0x3f00000002007423 */ /* 0x004fe40000002005 */
[----:B------:R-:W0:Y:S02]  /*0100*/  LDC.64 R4, c[0x0][0x388] ;  /* 0x0000e200ff047b82 */ /* 0x000e240000000a00 */
[----:B------:R-:W-:-:S04]  /*0110*/  FFMA.RM R0, R0, R9, 12582913 ;  /* 0x4b40000100007423 */ /* 0x000fc80000004009 */
[C---:B------:R-:W-:Y:S01]  /*0120*/  FADD R9, R0.reuse, -12583039 ;  /* 0xcb40007f00097421 */ /* 0x040fe20000000000 */
[----:B------:R-:W-:-:S03]  /*0130*/  SHF.L.U32 R0, R0, 0x17, RZ ;  /* 0x0000001700007819 */ /* 0x000fc600000006ff */
[----:B------:R-:W-:-:S04]  /*0140*/  FFMA R9, R2, 1.4426950216293334961, -R9 ;  /* 0x3fb8aa3b02097823 */ /* 0x000fc80000000809 */
[----:B------:R-:W-:-:S06]  /*0150*/  FFMA R9, R2, 1.925963033500011079e-08, R9 ;  /* 0x32a5706002097823 */ /* 0x000fcc0000000009 */
[----:B------:R-:W1:Y:S01]  /*0160*/  MUFU.EX2 R9, R9 ;  /* 0x0000000900097308 */ /* 0x000e620000000800 */
[----:B0-----:R-:W-:-:S04]  /*0170*/  IMAD.WIDE R2, R7, 0x4, R4 ;  /* 0x0000000407027825 */ /* 0x001fc800078e0204 */
[----:B-1----:R-:W-:-:S05]  /*0180*/  FMUL R5, R0, R9 ;  /* 0x0000000900057220 */ /* 0x002fca0000400000 */
[----:B------:R0:W-:Y:S02]  /*0190*/  STG.E desc[UR4][R2.64], R5 ;  /* 0x0000000502007986 */ /* 0x0001e4000c101904 */
.L_x_6:
[----:B------:R-:W-:Y:S05]  /*01a0*/  BSYNC.RECONVERGENT B0 ;  /* 0x0000000000007941 */ /* 0x000fea0003800200 */
.L_x_5:
[----:B------:R-:W-:Y:S06]  /*01b0*/  BAR.SYNC.DEFER_BLOCKING 0x0 ;  /* 0x0000000000007b1d */ /* 0x000fec0000010000 */
[----:B------:R-:W-:Y:S05]  /*01c0*/  EXIT ;  /* 0x000000000000794d */ /* 0x000fea0003800000 */
.L_x_7:
        /* <DEDUP_REMOVED lines=11> */
.L_x_9:


//--------------------- .nv.shared.reserved.0     --------------------------
	.section	.nv.shared.reserved.0,"aw",@nobits
	.weak		__nv_reservedSMEM_offset_0_alias
	.size		__nv_reservedSMEM_offset_0_alias, 0, 64
	.other		__nv_reservedSMEM_offset_0_alias,@"STO_CUDA_RESERVED_SHARED STV_DEFAULT"
__nv_reservedSMEM_offset_0_alias:
	.zero		0
	.zero		64


//--------------------- .nv.constant0._Z9expKernelIdEvPT_S1_i --------------------------
	.section	.nv.constant0._Z9expKernelIdEvPT_S1_i,"a",@progbits
	.sectionflags	@""
	.align	4
.nv.constant0._Z9expKernelIdEvPT_S1_i:
	.zero		916


//--------------------- .nv.constant0._Z9expKernelIfEvPT_S1_i --------------------------
	.section	.nv.constant0._Z9expKernelIfEvPT_S1_i,"a",@progbits
	.sectionflags	@""
	.align	4
.nv.constant0._Z9expKernelIfEvPT_S1_i:
	.zero		916


//--------------------- SYMBOLS --------------------------

	.type		.nv.reservedSmem.offset0,@object
	.size		.nv.reservedSmem.offset0,0x4
